//
// Generated by NVIDIA NVVM Compiler
//
// Compiler Build ID: CL-36424714
// Cuda compilation tools, release 13.0, V13.0.88
// Based on NVVM 20.0.0
//

.version 9.0
.target sm_100
.address_size 64

	// .globl	_Z10scoreReadsPciiPfS0_
.const .align 4 .b8 mapping[80] = {0, 0, 0, 0, 255, 255, 255, 255, 3, 0, 0, 0, 255, 255, 255, 255, 255, 255, 255, 255, 255, 255, 255, 255, 2, 0, 0, 0, 255, 255, 255, 255, 255, 255, 255, 255, 255, 255, 255, 255, 255, 255, 255, 255, 255, 255, 255, 255, 255, 255, 255, 255, 255, 255, 255, 255, 255, 255, 255, 255, 255, 255, 255, 255, 255, 255, 255, 255, 255, 255, 255, 255, 255, 255, 255, 255, 1};
.extern .shared .align 16 .b8 kmer_scores[];

.visible .entry _Z10scoreReadsPciiPfS0_(
	.param .u64 .ptr .align 1 _Z10scoreReadsPciiPfS0__param_0,
	.param .u32 _Z10scoreReadsPciiPfS0__param_1,
	.param .u32 _Z10scoreReadsPciiPfS0__param_2,
	.param .u64 .ptr .align 1 _Z10scoreReadsPciiPfS0__param_3,
	.param .u64 .ptr .align 1 _Z10scoreReadsPciiPfS0__param_4
)
{
	.reg .pred 	%p<6>;
	.reg .b16 	%rs<2>;
	.reg .b32 	%r<28>;
	.reg .b32 	%f<6>;
	.reg .b64 	%rd<20>;

	ld.param.u64 	%rd4, [_Z10scoreReadsPciiPfS0__param_0];
	ld.param.u32 	%r27, [_Z10scoreReadsPciiPfS0__param_1];
	ld.param.u32 	%r12, [_Z10scoreReadsPciiPfS0__param_2];
	ld.param.u64 	%rd5, [_Z10scoreReadsPciiPfS0__param_3];
	ld.param.u64 	%rd6, [_Z10scoreReadsPciiPfS0__param_4];
	mov.u32 	%r1, %ctaid.x;
	mov.u32 	%r13, %tid.x;
	mul.lo.s32 	%r14, %r27, %r1;
	mad.lo.s32 	%r26, %r12, %r13, %r14;
	setp.lt.s32 	%p1, %r12, 1;
	shl.b32 	%r15, %r13, 2;
	mov.u32 	%r16, kmer_scores;
	add.s32 	%r3, %r16, %r15;
	mov.b64 	%rd19, 0;
	@%p1 bra 	$L__BB0_6;
	add.s32 	%r4, %r26, %r12;
	cvta.to.global.u64 	%rd1, %rd4;
	mov.b32 	%r25, 0;
	mov.u64 	%rd11, mapping;
$L__BB0_2:
	cvt.s64.s32 	%rd8, %r26;
	add.s64 	%rd9, %rd1, %rd8;
	ld.global.u8 	%rs1, [%rd9];
	setp.ne.s16 	%p2, %rs1, 78;
	@%p2 bra 	$L__BB0_4;
	mov.b32 	%r22, 0;
	st.shared.u32 	[%r3], %r22;
	bra.uni 	$L__BB0_7;
$L__BB0_4:
	shl.b32 	%r18, %r25, 2;
	cvt.u32.u16 	%r19, %rs1;
	cvt.s32.s8 	%r20, %r19;
	mul.wide.s32 	%rd10, %r20, 4;
	add.s64 	%rd12, %rd11, %rd10;
	ld.const.u32 	%r21, [%rd12+-260];
	add.s32 	%r25, %r18, %r21;
	add.s32 	%r26, %r26, 1;
	setp.lt.s32 	%p3, %r26, %r4;
	@%p3 bra 	$L__BB0_2;
	cvt.s64.s32 	%rd19, %r25;
$L__BB0_6:
	cvta.to.global.u64 	%rd13, %rd5;
	shl.b64 	%rd14, %rd19, 2;
	add.s64 	%rd15, %rd13, %rd14;
	ld.global.f32 	%f1, [%rd15];
	st.shared.f32 	[%r3], %f1;
$L__BB0_7:
	bar.sync 	0;
	setp.lt.s32 	%p4, %r27, 2;
	@%p4 bra 	$L__BB0_9;
$L__BB0_8:
	shr.u32 	%r10, %r27, 1;
	ld.shared.f32 	%f2, [%r3];
	shl.b32 	%r23, %r10, 2;
	add.s32 	%r24, %r3, %r23;
	ld.shared.f32 	%f3, [%r24];
	add.f32 	%f4, %f2, %f3;
	st.shared.f32 	[%r3], %f4;
	bar.sync 	0;
	setp.gt.u32 	%p5, %r27, 3;
	mov.u32 	%r27, %r10;
	@%p5 bra 	$L__BB0_8;
$L__BB0_9:
	cvta.to.global.u64 	%rd16, %rd6;
	ld.shared.f32 	%f5, [kmer_scores];
	mul.wide.u32 	%rd17, %r1, 4;
	add.s64 	%rd18, %rd16, %rd17;
	st.global.f32 	[%rd18], %f5;
	ret;

}


// ===== COMPILED SASS (sm_100) =====

	.target	sm_100

	.elftype	@"ET_EXEC"


//--------------------- .note.nv.tkinfo           --------------------------
	.section	.note.nv.tkinfo,"",@"SHT_NOTE"
	.sectionflags	@"SHF_NOTE_NV_TKINFO"
	.tkinfo
        /*0018*/ 	.word	0x00000002
        /*0030*/ 	.string	""
        /*0030*/ 	.string	"ptxas"
        /*0030*/ 	.string	"Cuda compilation tools, release 13.0, V13.0.88"
        /*0030*/ 	.string	"Build cuda_13.0.r13.0/compiler.36424714_0"
        /*0030*/ 	.string	"-arch sm_100 -m 64 "



//--------------------- .note.nv.cuinfo           --------------------------
	.section	.note.nv.cuinfo,"",@"SHT_NOTE"
	.sectionflags	@"SHF_NOTE_NV_CUINFO"
        /*0018*/ 	.short	0x0002
        /*001a*/ 	.short	0x0064
        /*001c*/ 	.short	0x0082
	.zero		2


//--------------------- .nv.info                  --------------------------
	.section	.nv.info,"",@"SHT_CUDA_INFO"
	.align	4


	//----- nvinfo : EIATTR_REGCOUNT
	.align		4
        /*0000*/ 	.byte	0x04, 0x2f
        /*0002*/ 	.short	(.L_2 - .L_1)
	.align		4
.L_1:
        /*0004*/ 	.word	index@(_Z10scoreReadsPciiPfS0_)
        /*0008*/ 	.word	0x0000000e


	//----- nvinfo : EIATTR_FRAME_SIZE
	.align		4
.L_2:
        /*000c*/ 	.byte	0x04, 0x11
        /*000e*/ 	.short	(.L_4 - .L_3)
	.align		4
.L_3:
        /*0010*/ 	.word	index@(_Z10scoreReadsPciiPfS0_)
        /*0014*/ 	.word	0x00000000


	//----- nvinfo : EIATTR_MIN_STACK_SIZE
	.align		4
.L_4:
        /*0018*/ 	.byte	0x04, 0x12
        /*001a*/ 	.short	(.L_6 - .L_5)
	.align		4
.L_5:
        /*001c*/ 	.word	index@(_Z10scoreReadsPciiPfS0_)
        /*0020*/ 	.word	0x00000000
.L_6:


//--------------------- .nv.compat                --------------------------
	.section	.nv.compat,"",@"SHT_CUDA_COMPAT_INFO"
	.align	4
        /*0000*/ 	.byte	0x02, 0x09, 0x00, 0x00, 0x02, 0x02, 0x01, 0x00, 0x02, 0x05, 0x05, 0x00, 0x03, 0x07, 0x01, 0x01
        /*0010*/ 	.byte	0x02, 0x03, 0x00, 0x00, 0x02, 0x06, 0x01, 0x00, 0x04, 0x0b, 0x08, 0x00, 0x09, 0x00, 0x00, 0x00
        /*0020*/ 	.byte	0x00, 0x00, 0x00, 0x00


//--------------------- .nv.info._Z10scoreReadsPciiPfS0_ --------------------------
	.section	.nv.info._Z10scoreReadsPciiPfS0_,"",@"SHT_CUDA_INFO"
	.sectionflags	@""
	.align	4


	//----- nvinfo : EIATTR_CUDA_API_VERSION
	.align		4
        /*0000*/ 	.byte	0x04, 0x37
        /*0002*/ 	.short	(.L_8 - .L_7)
.L_7:
        /*0004*/ 	.word	0x00000082


	//----- nvinfo : EIATTR_KPARAM_INFO
	.align		4
.L_8:
        /*0008*/ 	.byte	0x04, 0x17
        /*000a*/ 	.short	(.L_10 - .L_9)
.L_9:
        /*000c*/ 	.word	0x00000000
        /*0010*/ 	.short	0x0004
        /*0012*/ 	.short	0x0018
        /*0014*/ 	.byte	0x00, 0xf5, 0x21, 0x00


	//----- nvinfo : EIATTR_KPARAM_INFO
	.align		4
.L_10:
        /*0018*/ 	.byte	0x04, 0x17
        /*001a*/ 	.short	(.L_12 - .L_11)
.L_11:
        /*001c*/ 	.word	0x00000000
        /*0020*/ 	.short	0x0003
        /*0022*/ 	.short	0x0010
        /*0024*/ 	.byte	0x00, 0xf5, 0x21, 0x00


	//----- nvinfo : EIATTR_KPARAM_INFO
	.align		4
.L_12:
        /*0028*/ 	.byte	0x04, 0x17
        /*002a*/ 	.short	(.L_14 - .L_13)
.L_13:
        /*002c*/ 	.word	0x00000000
        /*0030*/ 	.short	0x0002
        /*0032*/ 	.short	0x000c
        /*0034*/ 	.byte	0x00, 0xf0, 0x11, 0x00


	//----- nvinfo : EIATTR_KPARAM_INFO
	.align		4
.L_14:
        /*0038*/ 	.byte	0x04, 0x17
        /*003a*/ 	.short	(.L_16 - .L_15)
.L_15:
        /*003c*/ 	.word	0x00000000
        /*0040*/ 	.short	0x0001
        /*0042*/ 	.short	0x0008
        /*0044*/ 	.byte	0x00, 0xf0, 0x11, 0x00


	//----- nvinfo : EIATTR_KPARAM_INFO
	.align		4
.L_16:
        /*0048*/ 	.byte	0x04, 0x17
        /*004a*/ 	.short	(.L_18 - .L_17)
.L_17:
        /*004c*/ 	.word	0x00000000
        /*0050*/ 	.short	0x0000
        /*0052*/ 	.short	0x0000
        /*0054*/ 	.byte	0x00, 0xf5, 0x21, 0x00


	//----- nvinfo : EIATTR_SPARSE_MMA_MASK
	.align		4
.L_18:
        /*0058*/ 	.byte	0x03, 0x50
        /*005a*/ 	.short	0x0000


	//----- nvinfo : EIATTR_MAXREG_COUNT
	.align		4
        /*005c*/ 	.byte	0x03, 0x1b
        /*005e*/ 	.short	0x00ff


	//----- nvinfo : EIATTR_NUM_BARRIERS
	.align		4
        /*0060*/ 	.byte	0x02, 0x4c
        /*0062*/ 	.byte	0x01
	.zero		1


	//----- nvinfo : EIATTR_MERCURY_ISA_VERSION
	.align		4
        /*0064*/ 	.byte	0x03, 0x5f
        /*0066*/ 	.short	0x0101


	//----- nvinfo : EIATTR_VRC_CTA_INIT_COUNT
	.align		4
        /*0068*/ 	.byte	0x02, 0x4a
	.zero		1
	.zero		1


	//----- nvinfo : EIATTR_EXIT_INSTR_OFFSETS
	.align		4
        /*006c*/ 	.byte	0x04, 0x1c
        /*006e*/ 	.short	(.L_20 - .L_19)


	//   ....[0]....
.L_19:
        /*0070*/ 	.word	0x00000440


	//----- nvinfo : EIATTR_CRS_STACK_SIZE
	.align		4
.L_20:
        /*0074*/ 	.byte	0x04, 0x1e
        /*0076*/ 	.short	(.L_22 - .L_21)
.L_21:
        /*0078*/ 	.word	0x00000000


	//----- nvinfo : EIATTR_CBANK_PARAM_SIZE
	.align		4
.L_22:
        /*007c*/ 	.byte	0x03, 0x19
        /*007e*/ 	.short	0x0020


	//----- nvinfo : EIATTR_PARAM_CBANK
	.align		4
        /*0080*/ 	.byte	0x04, 0x0a
        /*0082*/ 	.short	(.L_24 - .L_23)
	.align		4
.L_23:
        /*0084*/ 	.word	index@(.nv.constant0._Z10scoreReadsPciiPfS0_)
        /*0088*/ 	.short	0x0380
        /*008a*/ 	.short	0x0020


	//----- nvinfo : EIATTR_SW_WAR
	.align		4
.L_24:
        /*008c*/ 	.byte	0x04, 0x36
        /*008e*/ 	.short	(.L_26 - .L_25)
.L_25:
        /*0090*/ 	.word	0x00000008
.L_26:


//--------------------- .nv.callgraph             --------------------------
	.section	.nv.callgraph,"",@"SHT_CUDA_CALLGRAPH"
	.align	4
	.sectionentsize	8
	.align		4
        /*0000*/ 	.word	0x00000000
	.align		4
        /*0004*/ 	.word	0xffffffff
	.align		4
        /*0008*/ 	.word	0x00000000
	.align		4
        /*000c*/ 	.word	0xfffffffe
	.align		4
        /*0010*/ 	.word	0x00000000
	.align		4
        /*0014*/ 	.word	0xfffffffd
	.align		4
        /*0018*/ 	.word	0x00000000
	.align		4
        /*001c*/ 	.word	0xfffffffc


//--------------------- .nv.constant3             --------------------------
	.section	.nv.constant3,"a",@progbits
	.align	4
.nv.constant3:
	.type		mapping,@object
	.size		mapping,(.L_0 - mapping)
mapping:
        /*0000*/ 	.byte	0x00, 0x00, 0x00, 0x00, 0xff, 0xff, 0xff, 0xff, 0x03, 0x00, 0x00, 0x00, 0xff, 0xff, 0xff, 0xff
        /*0010*/ 	.byte	0xff, 0xff, 0xff, 0xff, 0xff, 0xff, 0xff, 0xff, 0x02, 0x00, 0x00, 0x00, 0xff, 0xff, 0xff, 0xff
        /*0020*/ 	.byte	0xff, 0xff, 0xff, 0xff, 0xff, 0xff, 0xff, 0xff, 0xff, 0xff, 0xff, 0xff, 0xff, 0xff, 0xff, 0xff
        /*0030*/ 	.byte	0xff, 0xff, 0xff, 0xff, 0xff, 0xff, 0xff, 0xff, 0xff, 0xff, 0xff, 0xff, 0xff, 0xff, 0xff, 0xff
        /*0040*/ 	.byte	0xff, 0xff, 0xff, 0xff, 0xff, 0xff, 0xff, 0xff, 0xff, 0xff, 0xff, 0xff, 0x01, 0x00, 0x00, 0x00
.L_0:


//--------------------- .text._Z10scoreReadsPciiPfS0_ --------------------------
	.section	.text._Z10scoreReadsPciiPfS0_,"ax",@progbits
	.align	128
        .global         _Z10scoreReadsPciiPfS0_
        .type           _Z10scoreReadsPciiPfS0_,@function
        .size           _Z10scoreReadsPciiPfS0_,(.L_x_9 - _Z10scoreReadsPciiPfS0_)
        .other          _Z10scoreReadsPciiPfS0_,@"STO_CUDA_ENTRY STV_DEFAULT"
_Z10scoreReadsPciiPfS0_:
.text._Z10scoreReadsPciiPfS0_:
[----:B------:R-:W-:Y:S01]  /*0000*/  LDC R1, c[0x0][0x37c] ;  /* 0x0000df00ff017b82 */ /* 0x000fe20000000800 */
[----:B------:R-:W0:Y:S07]  /*0010*/  S2R R9, SR_CTAID.X ;  /* 0x0000000000097919 */ /* 0x000e2e0000002500 */
[----:B------:R-:W1:Y:S01]  /*0020*/  S2UR UR5, SR_CgaCtaId ;  /* 0x00000000000579c3 */ /* 0x000e620000008800 */
[----:B------:R-:W2:Y:S01]  /*0030*/  LDCU.64 UR8, c[0x0][0x388] ;  /* 0x00007100ff0877ac */ /* 0x000ea20008000a00 */
[----:B------:R-:W-:Y:S01]  /*0040*/  BSSY.RECONVERGENT B0, `(.L_x_0) ;  /* 0x0000029000007945 */ /* 0x000fe20003800200 */
[----:B------:R-:W3:Y:S01]  /*0050*/  S2R R5, SR_TID.X ;  /* 0x0000000000057919 */ /* 0x000ee20000002100 */
[----:B------:R-:W-:Y:S01]  /*0060*/  CS2R R2, SRZ ;  /* 0x0000000000027805 */ /* 0x000fe2000001ff00 */
[----:B------:R-:W4:Y:S01]  /*0070*/  LDCU UR10, c[0x0][0x388] ;  /* 0x00007100ff0a77ac */ /* 0x000f220008000800 */
[----:B------:R-:W-:Y:S01]  /*0080*/  UMOV UR4, 0x400 ;  /* 0x0000040000047882 */ /* 0x000fe20000000000 */
[----:B------:R-:W0:Y:S01]  /*0090*/  LDCU.64 UR6, c[0x0][0x358] ;  /* 0x00006b00ff0677ac */ /* 0x000e220008000a00 */
[----:B--2---:R-:W-:Y:S01]  /*00a0*/  UISETP.GE.AND UP0, UPT, UR9, 0x1, UPT ;  /* 0x000000010900788c */ /* 0x004fe2000bf06270 */
[----:B----4-:R-:W-:Y:S01]  /*00b0*/  IMAD.U32 R7, RZ, RZ, UR10 ;  /* 0x0000000aff077e24 */ /* 0x010fe2000f8e00ff */
[----:B-1----:R-:W-:Y:S01]  /*00c0*/  ULEA UR4, UR5, UR4, 0x18 ;  /* 0x0000000405047291 */ /* 0x002fe2000f8ec0ff */
[----:B0-----:R-:W-:-:S04]  /*00d0*/  IMAD R0, R9, UR8, RZ ;  /* 0x0000000809007c24 */ /* 0x001fc8000f8e02ff */
[C---:B---3--:R-:W-:Y:S01]  /*00e0*/  IMAD R0, R5.reuse, UR9, R0 ;  /* 0x0000000905007c24 */ /* 0x048fe2000f8e0200 */
[----:B------:R-:W-:Y:S01]  /*00f0*/  LEA R6, R5, UR4, 0x2 ;  /* 0x0000000405067c11 */ /* 0x000fe2000f8e10ff */
[----:B------:R-:W-:Y:S06]  /*0100*/  BRA.U !UP0, `(.L_x_1) ;  /* 0x0000000108547547 */ /* 0x000fec000b800000 */
[----:B------:R-:W-:Y:S01]  /*0110*/  BSSY.RELIABLE B1, `(.L_x_2) ;  /* 0x0000012000017945 */ /* 0x000fe20003800100 */
[----:B------:R-:W-:Y:S01]  /*0120*/  IMAD.MOV.U32 R5, RZ, RZ, RZ ;  /* 0x000000ffff057224 */ /* 0x000fe200078e00ff */
[----:B------:R-:W0:Y:S01]  /*0130*/  LDCU.64 UR4, c[0x0][0x380] ;  /* 0x00007000ff0477ac */ /* 0x000e220008000a00 */
[----:B------:R-:W-:-:S07]  /*0140*/  VIADD R11, R0, UR9 ;  /* 0x00000009000b7c36 */ /* 0x000fce0008000000 */
.L_x_4:
[----:B0-----:R-:W-:-:S04]  /*0150*/  IADD3 R2, P0, PT, R0, UR4, RZ ;  /* 0x0000000400027c10 */ /* 0x001fc8000ff1e0ff */
[----:B------:R-:W-:-:S05]  /*0160*/  LEA.HI.X.SX32 R3, R0, UR5, 0x1, P0 ;  /* 0x0000000500037c11 */ /* 0x000fca00080f0eff */
[----:B------:R-:W2:Y:S02]  /*0170*/  LDG.E.U8 R2, desc[UR6][R2.64] ;  /* 0x0000000602027981 */ /* 0x000ea4000c1e1100 */
[----:B--2---:R-:W-:-:S13]  /*0180*/  ISETP.NE.AND P0, PT, R2, 0x4e, PT ;  /* 0x0000004e0200780c */ /* 0x004fda0003f05270 */
[----:B------:R-:W-:Y:S05]  /*0190*/  @!P0 BREAK.RELIABLE B1 ;  /* 0x0000000000018942 */ /* 0x000fea0003800100 */
[----:B------:R-:W-:Y:S05]  /*01a0*/  @!P0 BRA `(.L_x_3) ;  /* 0x0000000000448947 */ /* 0x000fea0003800000 */
[----:B------:R-:W-:Y:S01]  /*01b0*/  PRMT R2, R2, 0x8880, RZ ;  /* 0x0000888002027816 */ /* 0x000fe200000000ff */
[----:B------:R-:W-:Y:S01]  /*01c0*/  UMOV UR8, 0x104 ;  /* 0x0000010400087882 */ /* 0x000fe20000000000 */
[----:B------:R-:W-:Y:S02]  /*01d0*/  VIADD R0, R0, 0x1 ;  /* 0x0000000100007836 */ /* 0x000fe40000000000 */
[----:B------:R-:W-:-:S03]  /*01e0*/  LEA R2, R2, -UR8, 0x2 ;  /* 0x8000000802027c11 */ /* 0x000fc6000f8e10ff */
[----:B------:R-:W-:-:S03]  /*01f0*/  ISETP.GE.AND P0, PT, R0, R11, PT ;  /* 0x0000000b0000720c */ /* 0x000fc60003f06270 */
[----:B------:R-:W0:Y:S02]  /*0200*/  LDC R2, c[0x3][R2] ;  /* 0x00c0000002027b82 */ /* 0x000e240000000800 */
[----:B0-----:R-:W-:-:S08]  /*0210*/  IMAD R5, R5, 0x4, R2 ;  /* 0x0000000405057824 */ /* 0x001fd000078e0202 */
[----:B------:R-:W-:Y:S05]  /*0220*/  @!P0 BRA `(.L_x_4) ;  /* 0xfffffffc00c88947 */ /* 0x000fea000383ffff */
[----:B------:R-:W-:Y:S05]  /*0230*/  BSYNC.RELIABLE B1 ;  /* 0x0000000000017941 */ /* 0x000fea0003800100 */
.L_x_2:
[--C-:B------:R-:W-:Y:S01]  /*0240*/  SHF.R.S32.HI R3, RZ, 0x1f, R5.reuse ;  /* 0x0000001fff037819 */ /* 0x100fe20000011405 */
[----:B------:R-:W-:-:S07]  /*0250*/  IMAD.MOV.U32 R2, RZ, RZ, R5 ;  /* 0x000000ffff027224 */ /* 0x000fce00078e0005 */
.L_x_1:
[----:B------:R-:W0:Y:S02]  /*0260*/  LDCU.64 UR8, c[0x0][0x390] ;  /* 0x00007200ff0877ac */ /* 0x000e240008000a00 */
[----:B0-----:R-:W-:-:S04]  /*0270*/  LEA R4, P0, R2, UR8, 0x2 ;  /* 0x0000000802047c11 */ /* 0x001fc8000f8010ff */
[----:B------:R-:W-:-:S06]  /*0280*/  LEA.HI.X R5, R2, UR9, R3, 0x2, P0 ;  /* 0x0000000902057c11 */ /* 0x000fcc00080f1403 */
[----:B------:R-:W2:Y:S04]  /*0290*/  LDG.E R5, desc[UR6][R4.64] ;  /* 0x0000000604057981 */ /* 0x000ea8000c1e1900 */
[----:B--2---:R1:W-:Y:S01]  /*02a0*/  STS [R6], R5 ;  /* 0x0000000506007388 */ /* 0x0043e20000000800 */
[----:B------:R-:W-:Y:S05]  /*02b0*/  BRA `(.L_x_5) ;  /* 0x0000000000047947 */ /* 0x000fea0003800000 */
.L_x_3:
[----:B------:R0:W-:Y:S02]  /*02c0*/  STS [R6], RZ ;  /* 0x000000ff06007388 */ /* 0x0001e40000000800 */
.L_x_5:
[----:B------:R-:W-:Y:S05]  /*02d0*/  BSYNC.RECONVERGENT B0 ;  /* 0x0000000000007941 */ /* 0x000fea0003800200 */
.L_x_0:
[----:B------:R-:W-:Y:S05]  /*02e0*/  WARPSYNC.ALL ;  /* 0x0000000000007948 */ /* 0x000fea0003800000 */
[----:B------:R-:W2:Y:S02]  /*02f0*/  LDCU UR4, c[0x0][0x388] ;  /* 0x00007100ff0477ac */ /* 0x000ea40008000800 */
[----:B--2---:R-:W-:Y:S01]  /*0300*/  UISETP.GE.AND UP0, UPT, UR4, 0x2, UPT ;  /* 0x000000020400788c */ /* 0x004fe2000bf06270 */
[----:B------:R-:W-:Y:S08]  /*0310*/  BAR.SYNC.DEFER_BLOCKING 0x0 ;  /* 0x0000000000007b1d */ /* 0x000ff00000010000 */
[----:B------:R-:W-:Y:S05]  /*0320*/  BRA.U !UP0, `(.L_x_6) ;  /* 0x0000000108287547 */ /* 0x000fea000b800000 */
.L_x_7:
[----:B------:R-:W-:Y:S01]  /*0330*/  SHF.R.U32.HI R3, RZ, 0x1, R7 ;  /* 0x00000001ff037819 */ /* 0x000fe20000011607 */
[----:B------:R-:W-:Y:S01]  /*0340*/  LDS R0, [R6] ;  /* 0x0000000006007984 */ /* 0x000fe20000000800 */
[----:B------:R-:W-:-:S03]  /*0350*/  ISETP.GT.U32.AND P0, PT, R7, 0x3, PT ;  /* 0x000000030700780c */ /* 0x000fc60003f04070 */
[----:B------:R-:W-:Y:S02]  /*0360*/  IMAD R2, R3, 0x4, R6 ;  /* 0x0000000403027824 */ /* 0x000fe400078e0206 */
[----:B------:R-:W-:-:S03]  /*0370*/  IMAD.MOV.U32 R7, RZ, RZ, R3 ;  /* 0x000000ffff077224 */ /* 0x000fc600078e0003 */
[----:B-12---:R-:W1:Y:S02]  /*0380*/  LDS R5, [R2] ;  /* 0x0000000002057984 */ /* 0x006e640000000800 */
[----:B-1----:R-:W-:-:S05]  /*0390*/  FADD R5, R0, R5 ;  /* 0x0000000500057221 */ /* 0x002fca0000000000 */
[----:B------:R2:W-:Y:S01]  /*03a0*/  STS [R6], R5 ;  /* 0x0000000506007388 */ /* 0x0005e20000000800 */
[----:B------:R-:W-:Y:S06]  /*03b0*/  BAR.SYNC.DEFER_BLOCKING 0x0 ;  /* 0x0000000000007b1d */ /* 0x000fec0000010000 */
[----:B------:R-:W-:Y:S05]  /*03c0*/  @P0 BRA `(.L_x_7) ;  /* 0xfffffffc00d80947 */ /* 0x000fea000383ffff */
.L_x_6:
[----:B------:R-:W3:Y:S01]  /*03d0*/  S2UR UR5, SR_CgaCtaId ;  /* 0x00000000000579c3 */ /* 0x000ee20000008800 */
[----:B------:R-:W-:-:S07]  /*03e0*/  UMOV UR4, 0x400 ;  /* 0x0000040000047882 */ /* 0x000fce0000000000 */
[----:B------:R-:W4:Y:S01]  /*03f0*/  LDC.64 R2, c[0x0][0x398] ;  /* 0x0000e600ff027b82 */ /* 0x000f220000000a00 */
[----:B---3--:R-:W-:Y:S01]  /*0400*/  ULEA UR4, UR5, UR4, 0x18 ;  /* 0x0000000405047291 */ /* 0x008fe2000f8ec0ff */
[----:B----4-:R-:W-:-:S08]  /*0410*/  IMAD.WIDE.U32 R2, R9, 0x4, R2 ;  /* 0x0000000409027825 */ /* 0x010fd000078e0002 */
[----:B-12---:R-:W1:Y:S04]  /*0420*/  LDS R5, [UR4] ;  /* 0x00000004ff057984 */ /* 0x006e680008000800 */
[----:B-1----:R-:W-:Y:S01]  /*0430*/  STG.E desc[UR6][R2.64], R5 ;  /* 0x0000000502007986 */ /* 0x002fe2000c101906 */
[----:B------:R-:W-:Y:S05]  /*0440*/  EXIT ;  /* 0x000000000000794d */ /* 0x000fea0003800000 */
.L_x_8:
[----:B------:R-:W-:-:S00]  /*0450*/  BRA `(.L_x_8) ;  /* 0xfffffffc00fc7947 */ /* 0x000fc0000383ffff */
[----:B------:R-:W-:-:S00]  /*0460*/  NOP ;  /* 0x0000000000007918 */ /* 0x000fc00000000000 */
        /* <DEDUP_REMOVED lines=9> */
.L_x_9:


//--------------------- .nv.shared._Z10scoreReadsPciiPfS0_ --------------------------
	.section	.nv.shared._Z10scoreReadsPciiPfS0_,"aw",@nobits
	.sectionflags	@""
	.align	16
	.zero		1024


//--------------------- .nv.shared.reserved.0     --------------------------
	.section	.nv.shared.reserved.0,"aw",@nobits
	.weak		__nv_reservedSMEM_offset_0_alias
	.size		__nv_reservedSMEM_offset_0_alias, 0, 64
	.other		__nv_reservedSMEM_offset_0_alias,@"STO_CUDA_RESERVED_SHARED STV_DEFAULT"
__nv_reservedSMEM_offset_0_alias:
	.zero		0
	.zero		64


//--------------------- .nv.constant0._Z10scoreReadsPciiPfS0_ --------------------------
	.section	.nv.constant0._Z10scoreReadsPciiPfS0_,"a",@progbits
	.sectionflags	@""
	.align	4
.nv.constant0._Z10scoreReadsPciiPfS0_:
	.zero		928


//--------------------- SYMBOLS --------------------------

	.type		.nv.reservedSmem.offset0,@object
	.size		.nv.reservedSmem.offset0,0x4
	.type		.nv.reservedSmem.cap,@object
	.size		.nv.reservedSmem.cap,0x4
